//
// Generated by NVIDIA NVVM Compiler
//
// Compiler Build ID: CL-36424714
// Cuda compilation tools, release 13.0, V13.0.88
// Based on NVVM 20.0.0
//

.version 9.0
.target sm_100
.address_size 64

	// .globl	_Z15my_first_kernelv
.extern .func  (.param .b32 func_retval0) vprintf
(
	.param .b64 vprintf_param_0,
	.param .b64 vprintf_param_1
)
;
.global .align 1 .b8 $str[56] = {72, 101, 108, 108, 111, 32, 87, 111, 114, 108, 100, 32, 102, 114, 111, 109, 32, 71, 80, 85, 40, 116, 104, 114, 101, 97, 100, 32, 105, 110, 100, 101, 120, 58, 37, 100, 44, 98, 108, 111, 99, 107, 32, 105, 110, 100, 101, 120, 58, 37, 100, 41, 41, 33, 10};

.visible .entry _Z15my_first_kernelv()
{
	.local .align 8 .b8 	__local_depot0[8];
	.reg .b64 	%SP;
	.reg .b64 	%SPL;
	.reg .b32 	%r<5>;
	.reg .b64 	%rd<5>;

	mov.u64 	%SPL, __local_depot0;
	cvta.local.u64 	%SP, %SPL;
	add.u64 	%rd1, %SP, 0;
	add.u64 	%rd2, %SPL, 0;
	mov.u32 	%r1, %tid.x;
	mov.u32 	%r2, %ctaid.x;
	st.local.v2.u32 	[%rd2], {%r1, %r2};
	mov.u64 	%rd3, $str;
	cvta.global.u64 	%rd4, %rd3;
	{ // callseq 0, 0
	.param .b64 param0;
	st.param.b64 	[param0], %rd4;
	.param .b64 param1;
	st.param.b64 	[param1], %rd1;
	.param .b32 retval0;
	call.uni (retval0), 
	vprintf, 
	(
	param0, 
	param1
	);
	ld.param.b32 	%r3, [retval0];
	} // callseq 0
	ret;

}


// ===== COMPILED SASS (sm_100) =====

	.target	sm_100

	.elftype	@"ET_EXEC"


//--------------------- .note.nv.tkinfo           --------------------------
	.section	.note.nv.tkinfo,"",@"SHT_NOTE"
	.sectionflags	@"SHF_NOTE_NV_TKINFO"
	.tkinfo
        /*0018*/ 	.word	0x00000002
        /*0030*/ 	.string	""
        /*0030*/ 	.string	"ptxas"
        /*0030*/ 	.string	"Cuda compilation tools, release 13.0, V13.0.88"
        /*0030*/ 	.string	"Build cuda_13.0.r13.0/compiler.36424714_0"
        /*0030*/ 	.string	"-arch sm_100 -m 64 "



//--------------------- .note.nv.cuinfo           --------------------------
	.section	.note.nv.cuinfo,"",@"SHT_NOTE"
	.sectionflags	@"SHF_NOTE_NV_CUINFO"
        /*0018*/ 	.short	0x0002
        /*001a*/ 	.short	0x0064
        /*001c*/ 	.short	0x0082
	.zero		2


//--------------------- .nv.info                  --------------------------
	.section	.nv.info,"",@"SHT_CUDA_INFO"
	.align	4


	//----- nvinfo : EIATTR_REGCOUNT
	.align		4
        /*0000*/ 	.byte	0x04, 0x2f
        /*0002*/ 	.short	(.L_2 - .L_1)
	.align		4
.L_1:
        /*0004*/ 	.word	index@(_Z15my_first_kernelv)
        /*0008*/ 	.word	0x00000018


	//----- nvinfo : EIATTR_FRAME_SIZE
	.align		4
.L_2:
        /*000c*/ 	.byte	0x04, 0x11
        /*000e*/ 	.short	(.L_4 - .L_3)
	.align		4
.L_3:
        /*0010*/ 	.word	index@(_Z15my_first_kernelv)
        /*0014*/ 	.word	0x00000008


	//----- nvinfo : EIATTR_MIN_STACK_SIZE
	.align		4
.L_4:
        /*0018*/ 	.byte	0x04, 0x12
        /*001a*/ 	.short	(.L_6 - .L_5)
	.align		4
.L_5:
        /*001c*/ 	.word	index@(_Z15my_first_kernelv)
        /*0020*/ 	.word	0x00000008
.L_6:


//--------------------- .nv.compat                --------------------------
	.section	.nv.compat,"",@"SHT_CUDA_COMPAT_INFO"
	.align	4
        /*0000*/ 	.byte	0x02, 0x09, 0x00, 0x00, 0x02, 0x02, 0x01, 0x00, 0x02, 0x05, 0x05, 0x00, 0x03, 0x07, 0x01, 0x01
        /*0010*/ 	.byte	0x02, 0x03, 0x00, 0x00, 0x02, 0x06, 0x01, 0x00, 0x04, 0x0b, 0x08, 0x00, 0x09, 0x00, 0x00, 0x00
        /*0020*/ 	.byte	0x00, 0x00, 0x00, 0x00


//--------------------- .nv.info._Z15my_first_kernelv --------------------------
	.section	.nv.info._Z15my_first_kernelv,"",@"SHT_CUDA_INFO"
	.sectionflags	@""
	.align	4


	//----- nvinfo : EIATTR_CUDA_API_VERSION
	.align		4
        /*0000*/ 	.byte	0x04, 0x37
        /*0002*/ 	.short	(.L_8 - .L_7)
.L_7:
        /*0004*/ 	.word	0x00000082


	//----- nvinfo : EIATTR_SPARSE_MMA_MASK
	.align		4
.L_8:
        /*0008*/ 	.byte	0x03, 0x50
        /*000a*/ 	.short	0x0000


	//----- nvinfo : EIATTR_MAXREG_COUNT
	.align		4
        /*000c*/ 	.byte	0x03, 0x1b
        /*000e*/ 	.short	0x00ff


	//----- nvinfo : EIATTR_EXTERNS
	.align		4
        /*0010*/ 	.byte	0x04, 0x0f
        /*0012*/ 	.short	(.L_10 - .L_9)


	//   ....[0]....
	.align		4
.L_9:
        /*0014*/ 	.word	index@(vprintf)


	//----- nvinfo : EIATTR_MERCURY_ISA_VERSION
	.align		4
.L_10:
        /*0018*/ 	.byte	0x03, 0x5f
        /*001a*/ 	.short	0x0101


	//----- nvinfo : EIATTR_VRC_CTA_INIT_COUNT
	.align		4
        /*001c*/ 	.byte	0x02, 0x4a
	.zero		1
	.zero		1


	//----- nvinfo : EIATTR_SYSCALL_OFFSETS
	.align		4
        /*0020*/ 	.byte	0x04, 0x46
        /*0022*/ 	.short	(.L_12 - .L_11)


	//   ....[0]....
.L_11:
        /*0024*/ 	.word	0x000000f0


	//----- nvinfo : EIATTR_EXIT_INSTR_OFFSETS
	.align		4
.L_12:
        /*0028*/ 	.byte	0x04, 0x1c
        /*002a*/ 	.short	(.L_14 - .L_13)


	//   ....[0]....
.L_13:
        /*002c*/ 	.word	0x00000100


	//----- nvinfo : EIATTR_SW_WAR
	.align		4
.L_14:
        /*0030*/ 	.byte	0x04, 0x36
        /*0032*/ 	.short	(.L_16 - .L_15)
.L_15:
        /*0034*/ 	.word	0x00000008
.L_16:


//--------------------- .nv.callgraph             --------------------------
	.section	.nv.callgraph,"",@"SHT_CUDA_CALLGRAPH"
	.align	4
	.sectionentsize	8
	.align		4
        /*0000*/ 	.word	0x00000000
	.align		4
        /*0004*/ 	.word	0xffffffff
	.align		4
        /*0008*/ 	.word	index@(_Z15my_first_kernelv)
	.align		4
        /*000c*/ 	.word	index@(vprintf)
	.align		4
        /*0010*/ 	.word	0x00000000
	.align		4
        /*0014*/ 	.word	0xfffffffe
	.align		4
        /*0018*/ 	.word	0x00000000
	.align		4
        /*001c*/ 	.word	0xfffffffd
	.align		4
        /*0020*/ 	.word	0x00000000
	.align		4
        /*0024*/ 	.word	0xfffffffc


//--------------------- .nv.constant4             --------------------------
	.section	.nv.constant4,"a",@progbits
	.align	8
	.align		8
.nv.constant4:
        /*0000*/ 	.dword	vprintf
	.align		8
        /*0008*/ 	.dword	$str


//--------------------- .text._Z15my_first_kernelv --------------------------
	.section	.text._Z15my_first_kernelv,"ax",@progbits
	.align	128
        .global         _Z15my_first_kernelv
        .type           _Z15my_first_kernelv,@function
        .size           _Z15my_first_kernelv,(.L_x_2 - _Z15my_first_kernelv)
        .other          _Z15my_first_kernelv,@"STO_CUDA_ENTRY STV_DEFAULT"
_Z15my_first_kernelv:
.text._Z15my_first_kernelv:
[----:B------:R-:W0:Y:S01]  /*0000*/  LDC R1, c[0x0][0x37c] ;  /* 0x0000df00ff017b82 */ /* 0x000e220000000800 */
[----:B------:R-:W1:Y:S01]  /*0010*/  S2R R8, SR_TID.X ;  /* 0x0000000000087919 */ /* 0x000e620000002100 */
[----:B0-----:R-:W-:Y:S01]  /*0020*/  VIADD R1, R1, 0xfffffff8 ;  /* 0xfffffff801017836 */ /* 0x001fe20000000000 */
[----:B------:R-:W-:Y:S01]  /*0030*/  MOV R0, 0x0 ;  /* 0x0000000000007802 */ /* 0x000fe20000000f00 */
[----:B------:R-:W0:Y:S01]  /*0040*/  LDCU UR4, c[0x0][0x2f8] ;  /* 0x00005f00ff0477ac */ /* 0x000e220008000800 */
[----:B------:R-:W1:Y:S03]  /*0050*/  S2R R9, SR_CTAID.X ;  /* 0x0000000000097919 */ /* 0x000e660000002500 */
[----:B------:R2:W3:Y:S01]  /*0060*/  LDC.64 R2, c[0x4][R0] ;  /* 0x0100000000027b82 */ /* 0x0004e20000000a00 */
[----:B------:R-:W4:Y:S01]  /*0070*/  LDCU.64 UR6, c[0x4][0x8] ;  /* 0x01000100ff0677ac */ /* 0x000f220008000a00 */
[----:B------:R-:W5:Y:S01]  /*0080*/  LDCU UR5, c[0x0][0x2fc] ;  /* 0x00005f80ff0577ac */ /* 0x000f620008000800 */
[----:B0-----:R-:W-:Y:S01]  /*0090*/  IADD3 R6, P0, PT, R1, UR4, RZ ;  /* 0x0000000401067c10 */ /* 0x001fe2000ff1e0ff */
[----:B----4-:R-:W-:Y:S01]  /*00a0*/  IMAD.U32 R4, RZ, RZ, UR6 ;  /* 0x00000006ff047e24 */ /* 0x010fe2000f8e00ff */
[----:B------:R-:W-:-:S03]  /*00b0*/  MOV R5, UR7 ;  /* 0x0000000700057c02 */ /* 0x000fc60008000f00 */
[----:B-----5:R-:W-:Y:S01]  /*00c0*/  IMAD.X R7, RZ, RZ, UR5, P0 ;  /* 0x00000005ff077e24 */ /* 0x020fe200080e06ff */
[----:B-1----:R2:W-:Y:S07]  /*00d0*/  STL.64 [R1], R8 ;  /* 0x0000000801007387 */ /* 0x0025ee0000100a00 */
[----:B------:R-:W-:-:S07]  /*00e0*/  LEPC R20, `(.L_x_0) ;  /* 0x000000001014794e */ /* 0x000fce0000000000 */
[----:B--23--:R-:W-:Y:S05]  /*00f0*/  CALL.ABS.NOINC R2 ;  /* 0x0000000002007343 */ /* 0x00cfea0003c00000 */
.L_x_0:
[----:B------:R-:W-:Y:S05]  /*0100*/  EXIT ;  /* 0x000000000000794d */ /* 0x000fea0003800000 */
.L_x_1:
[----:B------:R-:W-:-:S00]  /*0110*/  BRA `(.L_x_1) ;  /* 0xfffffffc00fc7947 */ /* 0x000fc0000383ffff */
[----:B------:R-:W-:-:S00]  /*0120*/  NOP ;  /* 0x0000000000007918 */ /* 0x000fc00000000000 */
        /* <DEDUP_REMOVED lines=13> */
.L_x_2:


//--------------------- .nv.global.init           --------------------------
	.section	.nv.global.init,"aw",@progbits
.nv.global.init:
	.type		$str,@object
	.size		$str,(.L_0 - $str)
$str:
        /*0000*/ 	.byte	0x48, 0x65, 0x6c, 0x6c, 0x6f, 0x20, 0x57, 0x6f, 0x72, 0x6c, 0x64, 0x20, 0x66, 0x72, 0x6f, 0x6d
        /*0010*/ 	.byte	0x20, 0x47, 0x50, 0x55, 0x28, 0x74, 0x68, 0x72, 0x65, 0x61, 0x64, 0x20, 0x69, 0x6e, 0x64, 0x65
        /*0020*/ 	.byte	0x78, 0x3a, 0x25, 0x64, 0x2c, 0x62, 0x6c, 0x6f, 0x63, 0x6b, 0x20, 0x69, 0x6e, 0x64, 0x65, 0x78
        /*0030*/ 	.byte	0x3a, 0x25, 0x64, 0x29, 0x29, 0x21, 0x0a, 0x00
.L_0:


//--------------------- .nv.shared.reserved.0     --------------------------
	.section	.nv.shared.reserved.0,"aw",@nobits
	.weak		__nv_reservedSMEM_offset_0_alias
	.size		__nv_reservedSMEM_offset_0_alias, 0, 64
	.other		__nv_reservedSMEM_offset_0_alias,@"STO_CUDA_RESERVED_SHARED STV_DEFAULT"
__nv_reservedSMEM_offset_0_alias:
	.zero		0
	.zero		64


//--------------------- .nv.constant0._Z15my_first_kernelv --------------------------
	.section	.nv.constant0._Z15my_first_kernelv,"a",@progbits
	.sectionflags	@""
	.align	4
.nv.constant0._Z15my_first_kernelv:
	.zero		896


//--------------------- SYMBOLS --------------------------

	.type		.nv.reservedSmem.offset0,@object
	.size		.nv.reservedSmem.offset0,0x4
	.type		vprintf,@function
